	.headerflags	@"EF_CUDA_TEXMODE_UNIFIED EF_CUDA_64BIT_ADDRESS EF_CUDA_ACCELERATORS EF_CUDA_SM90 EF_CUDA_VIRTUAL_SM(EF_CUDA_SM90)"
	.elftype	@"ET_EXEC"


//--------------------- .nv.info                  --------------------------
	.section	.nv.info,"",@"SHT_CUDA_INFO"
	.align	4


	//----- nvinfo : EIATTR_REGCOUNT
	.align		4
        /*0000*/ 	.byte	0x04, 0x2f
        /*0002*/ 	.short	(.L_1 - .L_0)
	.align		4
.L_0:
        /*0004*/ 	.word	index@(triton_poi_fused_relu_0)
        /*0008*/ 	.word	0x0000000e


	//----- nvinfo : EIATTR_MIN_STACK_SIZE
	.align		4
.L_1:
        /*000c*/ 	.byte	0x04, 0x12
        /*000e*/ 	.short	(.L_3 - .L_2)
	.align		4
.L_2:
        /*0010*/ 	.word	index@(triton_poi_fused_relu_0)
        /*0014*/ 	.word	0x00000000


	//----- nvinfo : EIATTR_FRAME_SIZE
	.align		4
.L_3:
        /*0018*/ 	.byte	0x04, 0x11
        /*001a*/ 	.short	(.L_5 - .L_4)
	.align		4
.L_4:
        /*001c*/ 	.word	index@(triton_poi_fused_relu_0)
        /*0020*/ 	.word	0x00000000


	//----- nvinfo : EIATTR_MIN_STACK_SIZE
	.align		4
.L_5:
        /*0024*/ 	.byte	0x04, 0x12
        /*0026*/ 	.short	(.L_7 - .L_6)
	.align		4
.L_6:
        /*0028*/ 	.word	index@(triton_poi_fused_relu_0)
        /*002c*/ 	.word	0x00000000
.L_7:


//--------------------- .nv.info.triton_poi_fused_relu_0 --------------------------
	.section	.nv.info.triton_poi_fused_relu_0,"",@"SHT_CUDA_INFO"
	.sectionflags	@""
	.align	4


	//----- nvinfo : EIATTR_CUDA_API_VERSION
	.align		4
        /*0000*/ 	.byte	0x04, 0x37
        /*0002*/ 	.short	(.L_9 - .L_8)
.L_8:
        /*0004*/ 	.word	0x0000007c


	//----- nvinfo : EIATTR_KPARAM_INFO
	.align		4
.L_9:
        /*0008*/ 	.byte	0x04, 0x17
        /*000a*/ 	.short	(.L_11 - .L_10)
.L_10:
        /*000c*/ 	.word	0x00000000
        /*0010*/ 	.short	0x0002
        /*0012*/ 	.short	0x0010
        /*0014*/ 	.byte	0x00, 0xf0, 0x11, 0x00


	//----- nvinfo : EIATTR_KPARAM_INFO
	.align		4
.L_11:
        /*0018*/ 	.byte	0x04, 0x17
        /*001a*/ 	.short	(.L_13 - .L_12)
.L_12:
        /*001c*/ 	.word	0x00000000
        /*0020*/ 	.short	0x0001
        /*0022*/ 	.short	0x0008
        /*0024*/ 	.byte	0x00, 0xf4, 0x21, 0x00


	//----- nvinfo : EIATTR_KPARAM_INFO
	.align		4
.L_13:
        /*0028*/ 	.byte	0x04, 0x17
        /*002a*/ 	.short	(.L_15 - .L_14)
.L_14:
        /*002c*/ 	.word	0x00000000
        /*0030*/ 	.short	0x0000
        /*0032*/ 	.short	0x0000
        /*0034*/ 	.byte	0x00, 0xf4, 0x21, 0x00


	//----- nvinfo : EIATTR_SPARSE_MMA_MASK
	.align		4
.L_15:
        /*0038*/ 	.byte	0x03, 0x50
        /*003a*/ 	.short	0x0000


	//----- nvinfo : EIATTR_MAXREG_COUNT
	.align		4
        /*003c*/ 	.byte	0x03, 0x1b
        /*003e*/ 	.short	0x00ff


	//----- nvinfo : EIATTR_EXIT_INSTR_OFFSETS
	.align		4
        /*0040*/ 	.byte	0x04, 0x1c
        /*0042*/ 	.short	(.L_17 - .L_16)


	//   ....[0]....
.L_16:
        /*0044*/ 	.word	0x00000250


	//   ....[1]....
        /*0048*/ 	.word	0x00000270


	//----- nvinfo : EIATTR_REQNTID
	.align		4
.L_17:
        /*004c*/ 	.byte	0x04, 0x10
        /*004e*/ 	.short	(.L_19 - .L_18)
.L_18:
        /*0050*/ 	.word	0x00000080
        /*0054*/ 	.word	0x00000001
        /*0058*/ 	.word	0x00000001


	//----- nvinfo : EIATTR_CRS_STACK_SIZE
	.align		4
.L_19:
        /*005c*/ 	.byte	0x04, 0x1e
        /*005e*/ 	.short	(.L_21 - .L_20)
.L_20:
        /*0060*/ 	.word	0x00000000


	//----- nvinfo : EIATTR_CBANK_PARAM_SIZE
	.align		4
.L_21:
        /*0064*/ 	.byte	0x03, 0x19
        /*0066*/ 	.short	0x0014


	//----- nvinfo : EIATTR_PARAM_CBANK
	.align		4
        /*0068*/ 	.byte	0x04, 0x0a
        /*006a*/ 	.short	(.L_23 - .L_22)
	.align		4
.L_22:
        /*006c*/ 	.word	index@(.nv.constant0.triton_poi_fused_relu_0)
        /*0070*/ 	.short	0x0210
        /*0072*/ 	.short	0x0014


	//----- nvinfo : EIATTR_SW_WAR
	.align		4
.L_23:
        /*0074*/ 	.byte	0x04, 0x36
        /*0076*/ 	.short	(.L_25 - .L_24)
.L_24:
        /*0078*/ 	.word	0x00000008
.L_25:


//--------------------- .nv.callgraph             --------------------------
	.section	.nv.callgraph,"",@"SHT_CUDA_CALLGRAPH"
	.align	4
	.sectionentsize	8
	.align		4
        /*0000*/ 	.word	0x00000000
	.align		4
        /*0004*/ 	.word	0xffffffff
	.align		4
        /*0008*/ 	.word	0x00000000
	.align		4
        /*000c*/ 	.word	0xfffffffe
	.align		4
        /*0010*/ 	.word	0x00000000
	.align		4
        /*0014*/ 	.word	0xfffffffd
	.align		4
        /*0018*/ 	.word	0x00000000
	.align		4
        /*001c*/ 	.word	0xfffffffc


//--------------------- .text.triton_poi_fused_relu_0 --------------------------
	.section	.text.triton_poi_fused_relu_0,"ax",@progbits
	.align	128
        .global         triton_poi_fused_relu_0
        .type           triton_poi_fused_relu_0,@function
        .size           triton_poi_fused_relu_0,(.L_x_3 - triton_poi_fused_relu_0)
        .other          triton_poi_fused_relu_0,@"STO_CUDA_ENTRY STV_DEFAULT"
triton_poi_fused_relu_0:
.text.triton_poi_fused_relu_0:
[----:B------:R-:W0:Y:S02]  /*0000*/  LDC R1, c[0x0][0x28] ;  /* 0x00000a00ff017b82 */ /* 0x000e240000000800 */
[----:B------:R-:W1:Y:S01]  /*0010*/  S2R R0, SR_TID.X ;  /* 0x0000000000007919 */ /* 0x000e620000002100 */
[----:B------:R-:W-:Y:S01]  /*0020*/  ULDC.64 UR4, c[0x0][0x208] ;  /* 0x0000820000047ab9 */ /* 0x000fe20000000a00 */
[----:B------:R-:W-:Y:S01]  /*0030*/  BSSY B0, `(.L_x_0) ;  /* 0x000001e000007945 */ /* 0x000fe20003800000 */
[----:B------:R-:W2:Y:S01]  /*0040*/  S2R R7, SR_CTAID.X ;  /* 0x0000000000077919 */ /* 0x000ea20000002500 */
[----:B-1----:R-:W-:Y:S02]  /*0050*/  LOP3.LUT R0, R0, 0x7f, RZ, 0xc0, !PT ;  /* 0x0000007f00007812 */ /* 0x002fe400078ec0ff */
[----:B--2---:R-:W-:-:S03]  /*0060*/  SHF.R.S32.HI R2, RZ, 0x18, R7 ;  /* 0x00000018ff027819 */ /* 0x004fc60000011407 */
[----:B------:R-:W-:Y:S01]  /*0070*/  IMAD R7, R7, 0x80, R0 ;  /* 0x0000008007077824 */ /* 0x000fe200078e0200 */
[----:B------:R-:W-:Y:S02]  /*0080*/  SGXT R0, R2, 0x1 ;  /* 0x000000010200781a */ /* 0x000fe40000000200 */
[----:B------:R-:W1:Y:S02]  /*0090*/  LDC.64 R2, c[0x0][0x210] ;  /* 0x00008400ff027b82 */ /* 0x000e640000000a00 */
[----:B------:R-:W-:Y:S02]  /*00a0*/  ISETP.GE.AND P1, PT, R7, 0x100, PT ;  /* 0x000001000700780c */ /* 0x000fe40003f26270 */
[CC--:B------:R-:W-:Y:S02]  /*00b0*/  LEA.HI R5, R0.reuse, R7.reuse, RZ, 0x4 ;  /* 0x0000000700057211 */ /* 0x0c0fe400078f20ff */
[----:B------:R-:W-:Y:S02]  /*00c0*/  LEA.HI R4, R0, R7, RZ, 0x2 ;  /* 0x0000000700047211 */ /* 0x000fe400078f10ff */
[----:B------:R-:W-:-:S02]  /*00d0*/  SHF.R.S32.HI R6, RZ, 0x4, R5 ;  /* 0x00000004ff067819 */ /* 0x000fc40000011405 */
[----:B------:R-:W-:Y:S02]  /*00e0*/  LEA.HI R5, R0, R7, RZ, 0x6 ;  /* 0x0000000700057211 */ /* 0x000fe400078f30ff */
[----:B------:R-:W-:Y:S02]  /*00f0*/  LOP3.LUT R0, R4, 0xfffffffc, RZ, 0xc0, !PT ;  /* 0xfffffffc04007812 */ /* 0x000fe400078ec0ff */
[----:B------:R-:W-:Y:S02]  /*0100*/  SHF.R.S32.HI R8, RZ, 0x2, R4 ;  /* 0x00000002ff087819 */ /* 0x000fe40000011404 */
[----:B------:R-:W-:Y:S01]  /*0110*/  LEA.HI R4, R6, R6, RZ, 0x2 ;  /* 0x0000000606047211 */ /* 0x000fe200078f10ff */
[----:B------:R-:W-:Y:S01]  /*0120*/  IMAD.IADD R0, R7, 0x1, -R0 ;  /* 0x0000000107007824 */ /* 0x000fe200078e0a00 */
[----:B------:R-:W-:Y:S02]  /*0130*/  SHF.R.S32.HI R9, RZ, 0x6, R5 ;  /* 0x00000006ff097819 */ /* 0x000fe40000011405 */
[----:B------:R-:W-:-:S02]  /*0140*/  LOP3.LUT R11, R4, 0xffffffc, RZ, 0xc0, !PT ;  /* 0x0ffffffc040b7812 */ /* 0x000fc400078ec0ff */
[----:B------:R-:W2:Y:S01]  /*0150*/  LDC.64 R4, c[0x0][0x218] ;  /* 0x00008600ff047b82 */ /* 0x000ea20000000a00 */
[----:B------:R-:W-:Y:S01]  /*0160*/  LEA.HI R10, R8, R8, RZ, 0x2 ;  /* 0x00000008080a7211 */ /* 0x000fe200078f10ff */
[----:B------:R-:W-:Y:S02]  /*0170*/  IMAD R0, R9, 0x4, R0 ;  /* 0x0000000409007824 */ /* 0x000fe400078e0200 */
[----:B------:R-:W-:Y:S01]  /*0180*/  IMAD.IADD R11, R6, 0x1, -R11 ;  /* 0x00000001060b7824 */ /* 0x000fe200078e0a0b */
[----:B------:R-:W-:-:S03]  /*0190*/  LOP3.LUT R9, R10, 0x3fffffc, RZ, 0xc0, !PT ;  /* 0x03fffffc0a097812 */ /* 0x000fc600078ec0ff */
[----:B------:R-:W-:Y:S02]  /*01a0*/  IMAD R0, R11, 0x10, R0 ;  /* 0x000000100b007824 */ /* 0x000fe400078e0200 */
[----:B------:R-:W-:-:S04]  /*01b0*/  IMAD.IADD R9, R8, 0x1, -R9 ;  /* 0x0000000108097824 */ /* 0x000fc800078e0a09 */
[----:B------:R-:W-:Y:S02]  /*01c0*/  IMAD R9, R9, 0x40, R0 ;  /* 0x0000004009097824 */ /* 0x000fe400078e0200 */
[----:B------:R-:W-:Y:S02]  /*01d0*/  IMAD.MOV.U32 R0, RZ, RZ, RZ ;  /* 0x000000ffff007224 */ /* 0x000fe400078e00ff */
[----:B-1----:R-:W-:Y:S01]  /*01e0*/  IMAD.WIDE R2, R9, 0x4, R2 ;  /* 0x0000000409027825 */ /* 0x002fe200078e0202 */
[----:B------:R-:W-:Y:S06]  /*01f0*/  @P1 BRA `(.L_x_1) ;  /* 0x0000000000041947 */ /* 0x000fec0003800000 */
[----:B------:R1:W5:Y:S02]  /*0200*/  LDG.E R0, desc[UR4][R2.64] ;  /* 0x0000000402007981 */ /* 0x000364000c1e1900 */
.L_x_1:
[----:B------:R-:W-:Y:S05]  /*0210*/  BSYNC B0 ;  /* 0x0000000000007941 */ /* 0x000fea0003800000 */
.L_x_0:
[----:B-----5:R-:W-:Y:S01]  /*0220*/  FSETP.GEU.AND P0, PT, R0, RZ, PT ;  /* 0x000000ff0000720b */ /* 0x020fe20003f0e000 */
[----:B--2---:R-:W-:-:S03]  /*0230*/  IMAD.WIDE R4, R7, 0x4, R4 ;  /* 0x0000000407047825 */ /* 0x004fc600078e0204 */
[----:B-1----:R-:W-:Y:S01]  /*0240*/  FSEL R3, R0, RZ, P0 ;  /* 0x000000ff00037208 */ /* 0x002fe20000000000 */
[----:B------:R-:W-:Y:S08]  /*0250*/  @P1 EXIT ;  /* 0x000000000000194d */ /* 0x000ff00003800000 */
[----:B------:R-:W-:Y:S01]  /*0260*/  STG.E desc[UR4][R4.64], R3 ;  /* 0x0000000304007986 */ /* 0x000fe2000c101904 */
[----:B------:R-:W-:Y:S05]  /*0270*/  EXIT ;  /* 0x000000000000794d */ /* 0x000fea0003800000 */
.L_x_2:
[----:B------:R-:W-:-:S00]  /*0280*/  BRA `(.L_x_2) ;  /* 0xfffffffc00fc7947 */ /* 0x000fc0000383ffff */
[----:B------:R-:W-:-:S00]  /*0290*/  NOP ;  /* 0x0000000000007918 */ /* 0x000fc00000000000 */
        /* <DEDUP_REMOVED lines=14> */
.L_x_3:


//--------------------- .nv.constant0.triton_poi_fused_relu_0 --------------------------
	.section	.nv.constant0.triton_poi_fused_relu_0,"a",@progbits
	.sectionflags	@""
	.align	4
.nv.constant0.triton_poi_fused_relu_0:
	.zero		548
